	.headerflags	@"EF_CUDA_TEXMODE_UNIFIED EF_CUDA_64BIT_ADDRESS EF_CUDA_ACCELERATORS EF_CUDA_SM90 EF_CUDA_VIRTUAL_SM(EF_CUDA_SM90)"
	.elftype	@"ET_EXEC"


//--------------------- .nv.info                  --------------------------
	.section	.nv.info,"",@"SHT_CUDA_INFO"
	.align	4


	//----- nvinfo : EIATTR_REGCOUNT
	.align		4
        /*0000*/ 	.byte	0x04, 0x2f
        /*0002*/ 	.short	(.L_1 - .L_0)
	.align		4
.L_0:
        /*0004*/ 	.word	index@(triton_poi_fused_max_pool2d_with_indices_8)
        /*0008*/ 	.word	0x00000010


	//----- nvinfo : EIATTR_MIN_STACK_SIZE
	.align		4
.L_1:
        /*000c*/ 	.byte	0x04, 0x12
        /*000e*/ 	.short	(.L_3 - .L_2)
	.align		4
.L_2:
        /*0010*/ 	.word	index@(triton_poi_fused_max_pool2d_with_indices_8)
        /*0014*/ 	.word	0x00000000


	//----- nvinfo : EIATTR_FRAME_SIZE
	.align		4
.L_3:
        /*0018*/ 	.byte	0x04, 0x11
        /*001a*/ 	.short	(.L_5 - .L_4)
	.align		4
.L_4:
        /*001c*/ 	.word	index@(triton_poi_fused_max_pool2d_with_indices_8)
        /*0020*/ 	.word	0x00000000


	//----- nvinfo : EIATTR_MIN_STACK_SIZE
	.align		4
.L_5:
        /*0024*/ 	.byte	0x04, 0x12
        /*0026*/ 	.short	(.L_7 - .L_6)
	.align		4
.L_6:
        /*0028*/ 	.word	index@(triton_poi_fused_max_pool2d_with_indices_8)
        /*002c*/ 	.word	0x00000000
.L_7:


//--------------------- .nv.info.triton_poi_fused_max_pool2d_with_indices_8 --------------------------
	.section	.nv.info.triton_poi_fused_max_pool2d_with_indices_8,"",@"SHT_CUDA_INFO"
	.sectionflags	@""
	.align	4


	//----- nvinfo : EIATTR_CUDA_API_VERSION
	.align		4
        /*0000*/ 	.byte	0x04, 0x37
        /*0002*/ 	.short	(.L_9 - .L_8)
.L_8:
        /*0004*/ 	.word	0x0000007c


	//----- nvinfo : EIATTR_KPARAM_INFO
	.align		4
.L_9:
        /*0008*/ 	.byte	0x04, 0x17
        /*000a*/ 	.short	(.L_11 - .L_10)
.L_10:
        /*000c*/ 	.word	0x00000000
        /*0010*/ 	.short	0x0003
        /*0012*/ 	.short	0x0018
        /*0014*/ 	.byte	0x00, 0xf0, 0x11, 0x00


	//----- nvinfo : EIATTR_KPARAM_INFO
	.align		4
.L_11:
        /*0018*/ 	.byte	0x04, 0x17
        /*001a*/ 	.short	(.L_13 - .L_12)
.L_12:
        /*001c*/ 	.word	0x00000000
        /*0020*/ 	.short	0x0002
        /*0022*/ 	.short	0x0010
        /*0024*/ 	.byte	0x00, 0xf4, 0x21, 0x00


	//----- nvinfo : EIATTR_KPARAM_INFO
	.align		4
.L_13:
        /*0028*/ 	.byte	0x04, 0x17
        /*002a*/ 	.short	(.L_15 - .L_14)
.L_14:
        /*002c*/ 	.word	0x00000000
        /*0030*/ 	.short	0x0001
        /*0032*/ 	.short	0x0008
        /*0034*/ 	.byte	0x00, 0xf4, 0x21, 0x00


	//----- nvinfo : EIATTR_KPARAM_INFO
	.align		4
.L_15:
        /*0038*/ 	.byte	0x04, 0x17
        /*003a*/ 	.short	(.L_17 - .L_16)
.L_16:
        /*003c*/ 	.word	0x00000000
        /*0040*/ 	.short	0x0000
        /*0042*/ 	.short	0x0000
        /*0044*/ 	.byte	0x00, 0xf4, 0x21, 0x00


	//----- nvinfo : EIATTR_SPARSE_MMA_MASK
	.align		4
.L_17:
        /*0048*/ 	.byte	0x03, 0x50
        /*004a*/ 	.short	0x0000


	//----- nvinfo : EIATTR_MAXREG_COUNT
	.align		4
        /*004c*/ 	.byte	0x03, 0x1b
        /*004e*/ 	.short	0x00ff


	//----- nvinfo : EIATTR_EXIT_INSTR_OFFSETS
	.align		4
        /*0050*/ 	.byte	0x04, 0x1c
        /*0052*/ 	.short	(.L_19 - .L_18)


	//   ....[0]....
.L_18:
        /*0054*/ 	.word	0x000002c0


	//   ....[1]....
        /*0058*/ 	.word	0x000002e0


	//----- nvinfo : EIATTR_REQNTID
	.align		4
.L_19:
        /*005c*/ 	.byte	0x04, 0x10
        /*005e*/ 	.short	(.L_21 - .L_20)
.L_20:
        /*0060*/ 	.word	0x00000080
        /*0064*/ 	.word	0x00000001
        /*0068*/ 	.word	0x00000001


	//----- nvinfo : EIATTR_CBANK_PARAM_SIZE
	.align		4
.L_21:
        /*006c*/ 	.byte	0x03, 0x19
        /*006e*/ 	.short	0x001c


	//----- nvinfo : EIATTR_PARAM_CBANK
	.align		4
        /*0070*/ 	.byte	0x04, 0x0a
        /*0072*/ 	.short	(.L_23 - .L_22)
	.align		4
.L_22:
        /*0074*/ 	.word	index@(.nv.constant0.triton_poi_fused_max_pool2d_with_indices_8)
        /*0078*/ 	.short	0x0210
        /*007a*/ 	.short	0x001c


	//----- nvinfo : EIATTR_SW_WAR
	.align		4
.L_23:
        /*007c*/ 	.byte	0x04, 0x36
        /*007e*/ 	.short	(.L_25 - .L_24)
.L_24:
        /*0080*/ 	.word	0x00000008
.L_25:


//--------------------- .nv.callgraph             --------------------------
	.section	.nv.callgraph,"",@"SHT_CUDA_CALLGRAPH"
	.align	4
	.sectionentsize	8
	.align		4
        /*0000*/ 	.word	0x00000000
	.align		4
        /*0004*/ 	.word	0xffffffff
	.align		4
        /*0008*/ 	.word	0x00000000
	.align		4
        /*000c*/ 	.word	0xfffffffe
	.align		4
        /*0010*/ 	.word	0x00000000
	.align		4
        /*0014*/ 	.word	0xfffffffd
	.align		4
        /*0018*/ 	.word	0x00000000
	.align		4
        /*001c*/ 	.word	0xfffffffc


//--------------------- .text.triton_poi_fused_max_pool2d_with_indices_8 --------------------------
	.section	.text.triton_poi_fused_max_pool2d_with_indices_8,"ax",@progbits
	.align	128
        .global         triton_poi_fused_max_pool2d_with_indices_8
        .type           triton_poi_fused_max_pool2d_with_indices_8,@function
        .size           triton_poi_fused_max_pool2d_with_indices_8,(.L_x_1 - triton_poi_fused_max_pool2d_with_indices_8)
        .other          triton_poi_fused_max_pool2d_with_indices_8,@"STO_CUDA_ENTRY STV_DEFAULT"
triton_poi_fused_max_pool2d_with_indices_8:
.text.triton_poi_fused_max_pool2d_with_indices_8:
[----:B------:R-:W0:Y:S02]  /*0000*/  LDC R1, c[0x0][0x28] ;  /* 0x00000a00ff017b82 */ /* 0x000e240000000800 */
[----:B------:R-:W1:Y:S01]  /*0010*/  S2R R0, SR_TID.X ;  /* 0x0000000000007919 */ /* 0x000e620000002100 */
[----:B------:R-:W-:Y:S02]  /*0020*/  CS2R R10, SRZ ;  /* 0x00000000000a7805 */ /* 0x000fe4000001ff00 */
[----:B------:R-:W-:Y:S01]  /*0030*/  CS2R R12, SRZ ;  /* 0x00000000000c7805 */ /* 0x000fe2000001ff00 */
[----:B------:R-:W-:Y:S01]  /*0040*/  ULDC.64 UR4, c[0x0][0x208] ;  /* 0x0000820000047ab9 */ /* 0x000fe20000000a00 */
[----:B------:R-:W2:Y:S01]  /*0050*/  S2R R3, SR_CTAID.X ;  /* 0x0000000000037919 */ /* 0x000ea20000002500 */
[----:B------:R-:W-:Y:S01]  /*0060*/  ULDC.64 UR6, c[0x0][0x220] ;  /* 0x0000880000067ab9 */ /* 0x000fe20000000a00 */
[----:B-1----:R-:W-:-:S05]  /*0070*/  LOP3.LUT R0, R0, 0x7f, RZ, 0xc0, !PT ;  /* 0x0000007f00007812 */ /* 0x002fca00078ec0ff */
[----:B--2---:R-:W-:Y:S02]  /*0080*/  IMAD R0, R3, 0x80, R0 ;  /* 0x0000008003007824 */ /* 0x004fe400078e0200 */
[----:B------:R-:W1:Y:S03]  /*0090*/  LDC.64 R2, c[0x0][0x210] ;  /* 0x00008400ff027b82 */ /* 0x000e660000000a00 */
[----:B------:R-:W-:Y:S02]  /*00a0*/  SHF.R.S32.HI R5, RZ, 0x1f, R0 ;  /* 0x0000001fff057819 */ /* 0x000fe40000011400 */
[----:B------:R-:W-:Y:S02]  /*00b0*/  ISETP.GE.AND P0, PT, R0, 0x400, PT ;  /* 0x000004000000780c */ /* 0x000fe40003f06270 */
[----:B------:R-:W-:-:S04]  /*00c0*/  LEA.HI R5, R5, R0, RZ, 0x3 ;  /* 0x0000000005057211 */ /* 0x000fc800078f18ff */
[C---:B------:R-:W-:Y:S01]  /*00d0*/  LOP3.LUT R7, R5.reuse, 0x7ffffff8, RZ, 0xc0, !PT ;  /* 0x7ffffff805077812 */ /* 0x040fe200078ec0ff */
[----:B------:R-:W-:-:S04]  /*00e0*/  IMAD.SHL.U32 R5, R5, 0x4, RZ ;  /* 0x0000000405057824 */ /* 0x000fc800078e00ff */
[----:B------:R-:W-:Y:S01]  /*00f0*/  IMAD.IADD R7, R0, 0x1, -R7 ;  /* 0x0000000100077824 */ /* 0x000fe200078e0a07 */
[----:B------:R-:W-:-:S05]  /*0100*/  LOP3.LUT R4, R5, 0xffffffe0, RZ, 0xc0, !PT ;  /* 0xffffffe005047812 */ /* 0x000fca00078ec0ff */
[----:B------:R-:W-:-:S04]  /*0110*/  IMAD R9, R7, 0x2, R4 ;  /* 0x0000000207097824 */ /* 0x000fc800078e0204 */
[----:B-1----:R-:W-:-:S04]  /*0120*/  IMAD.WIDE R4, R9, 0x4, R2 ;  /* 0x0000000409047825 */ /* 0x002fc800078e0202 */
[----:B------:R-:W-:Y:S01]  /*0130*/  VIADD R7, R9, 0x10 ;  /* 0x0000001009077836 */ /* 0x000fe20000000000 */
[----:B------:R-:W2:Y:S04]  /*0140*/  @!P0 LDG.E.EL R10, desc[UR4][R4.64] ;  /* 0x00000004040a8981 */ /* 0x000ea8000c2e1900 */
[----:B------:R-:W2:Y:S01]  /*0150*/  @!P0 LDG.E.EL R13, desc[UR4][R4.64+0x4] ;  /* 0x00000404040d8981 */ /* 0x000ea2000c2e1900 */
[----:B------:R-:W-:-:S04]  /*0160*/  IMAD.WIDE R6, R7, 0x4, R2 ;  /* 0x0000000407067825 */ /* 0x000fc800078e0202 */
[----:B------:R-:W-:Y:S01]  /*0170*/  VIADD R9, R9, 0x11 ;  /* 0x0000001109097836 */ /* 0x000fe20000000000 */
[----:B------:R-:W3:Y:S03]  /*0180*/  @!P0 LDG.E.EL R12, desc[UR4][R6.64] ;  /* 0x00000004060c8981 */ /* 0x000ee6000c2e1900 */
[----:B------:R-:W-:Y:S02]  /*0190*/  IMAD.WIDE R2, R9, 0x4, R2 ;  /* 0x0000000409027825 */ /* 0x000fe400078e0202 */
[----:B------:R-:W1:Y:S03]  /*01a0*/  LDC.64 R8, c[0x0][0x218] ;  /* 0x00008600ff087b82 */ /* 0x000e660000000a00 */
[----:B------:R1:W4:Y:S02]  /*01b0*/  @!P0 LDG.E.EL R11, desc[UR4][R2.64] ;  /* 0x00000004020b8981 */ /* 0x000324000c2e1900 */
[----:B-1----:R-:W-:Y:S01]  /*01c0*/  IMAD.WIDE R2, R0, 0x4, R8 ;  /* 0x0000000400027825 */ /* 0x002fe200078e0208 */
[----:B--2---:R-:W-:-:S02]  /*01d0*/  FSETP.GT.AND P3, PT, R13, R10, PT ;  /* 0x0000000a0d00720b */ /* 0x004fc40003f64000 */
[----:B------:R-:W-:Y:S02]  /*01e0*/  FSETP.NAN.AND P1, PT, R13, R13, PT ;  /* 0x0000000d0d00720b */ /* 0x000fe40003f28000 */
[----:B------:R-:W-:Y:S02]  /*01f0*/  SEL R5, RZ, 0x1, !P3 ;  /* 0x00000001ff057807 */ /* 0x000fe40005800000 */
[----:B---3--:R-:W-:-:S07]  /*0200*/  FSETP.NAN.AND P4, PT, R12, R12, PT ;  /* 0x0000000c0c00720b */ /* 0x008fce0003f88000 */
[----:B------:R-:W-:Y:S02]  /*0210*/  @!P3 FSEL R13, R13, R10, P1 ;  /* 0x0000000a0d0db208 */ /* 0x000fe40000800000 */
[----:B----4-:R-:W-:Y:S02]  /*0220*/  FSETP.NAN.AND P2, PT, R11, R11, PT ;  /* 0x0000000b0b00720b */ /* 0x010fe40003f48000 */
[----:B------:R-:W-:-:S04]  /*0230*/  FSETP.GEU.AND P1, PT, R13, R12, PT ;  /* 0x0000000c0d00720b */ /* 0x000fc80003f2e000 */
[----:B------:R-:W-:Y:S02]  /*0240*/  @!P4 FSEL R12, R12, R13, !P1 ;  /* 0x0000000d0c0cc208 */ /* 0x000fe40004800000 */
[----:B------:R-:W-:Y:S02]  /*0250*/  SEL R6, R5, 0x2, P1 ;  /* 0x0000000205067807 */ /* 0x000fe40000800000 */
[----:B------:R-:W-:-:S04]  /*0260*/  FSETP.GEU.AND P4, PT, R12, R11, PT ;  /* 0x0000000b0c00720b */ /* 0x000fc80003f8e000 */
[----:B------:R-:W-:Y:S02]  /*0270*/  @!P2 SEL R11, R11, R12, !P4 ;  /* 0x0000000c0b0ba207 */ /* 0x000fe40006000000 */
[----:B------:R-:W-:Y:S02]  /*0280*/  IADD3 R4, P2, R0, UR6, RZ ;  /* 0x0000000600047c10 */ /* 0x000fe4000ff5e0ff */
[----:B------:R-:W-:Y:S01]  /*0290*/  SEL R7, R6, 0x3, P4 ;  /* 0x0000000306077807 */ /* 0x000fe20002000000 */
[----:B------:R1:W-:Y:S01]  /*02a0*/  @!P0 STG.E desc[UR4][R2.64], R11 ;  /* 0x0000000b02008986 */ /* 0x0003e2000c101904 */
[----:B------:R-:W-:Y:S01]  /*02b0*/  LEA.HI.X.SX32 R5, R0, UR7, 0x1, P2 ;  /* 0x0000000700057c11 */ /* 0x000fe200090f0eff */
[----:B------:R-:W-:Y:S08]  /*02c0*/  @P0 EXIT ;  /* 0x000000000000094d */ /* 0x000ff00003800000 */
[----:B------:R-:W-:Y:S01]  /*02d0*/  STG.E.U8 desc[UR4][R4.64], R7 ;  /* 0x0000000704007986 */ /* 0x000fe2000c101104 */
[----:B------:R-:W-:Y:S05]  /*02e0*/  EXIT ;  /* 0x000000000000794d */ /* 0x000fea0003800000 */
.L_x_0:
[----:B------:R-:W-:-:S00]  /*02f0*/  BRA `(.L_x_0) ;  /* 0xfffffffc00fc7947 */ /* 0x000fc0000383ffff */
[----:B------:R-:W-:-:S00]  /*0300*/  NOP ;  /* 0x0000000000007918 */ /* 0x000fc00000000000 */
[----:B------:R-:W-:-:S00]  /*0310*/  NOP ;  /* 0x0000000000007918 */ /* 0x000fc00000000000 */
[----:B------:R-:W-:-:S00]  /*0320*/  NOP ;  /* 0x0000000000007918 */ /* 0x000fc00000000000 */
[----:B------:R-:W-:-:S00]  /*0330*/  NOP ;  /* 0x0000000000007918 */ /* 0x000fc00000000000 */
[----:B------:R-:W-:-:S00]  /*0340*/  NOP ;  /* 0x0000000000007918 */ /* 0x000fc00000000000 */
[----:B------:R-:W-:-:S00]  /*0350*/  NOP ;  /* 0x0000000000007918 */ /* 0x000fc00000000000 */
[----:B------:R-:W-:-:S00]  /*0360*/  NOP ;  /* 0x0000000000007918 */ /* 0x000fc00000000000 */
[----:B------:R-:W-:-:S00]  /*0370*/  NOP ;  /* 0x0000000000007918 */ /* 0x000fc00000000000 */
.L_x_1:


//--------------------- .nv.constant0.triton_poi_fused_max_pool2d_with_indices_8 --------------------------
	.section	.nv.constant0.triton_poi_fused_max_pool2d_with_indices_8,"a",@progbits
	.sectionflags	@""
	.align	4
.nv.constant0.triton_poi_fused_max_pool2d_with_indices_8:
	.zero		556
